//
// Generated by NVIDIA NVVM Compiler
//
// Compiler Build ID: CL-36424714
// Cuda compilation tools, release 13.0, V13.0.88
// Based on NVVM 20.0.0
//

.version 9.0
.target sm_100
.address_size 64

	// .globl	_Z9vectoraddPiS_S_

.visible .entry _Z9vectoraddPiS_S_(
	.param .u64 .ptr .align 1 _Z9vectoraddPiS_S__param_0,
	.param .u64 .ptr .align 1 _Z9vectoraddPiS_S__param_1,
	.param .u64 .ptr .align 1 _Z9vectoraddPiS_S__param_2
)
{
	.reg .b32 	%r<8>;
	.reg .b64 	%rd<11>;

	ld.param.u64 	%rd1, [_Z9vectoraddPiS_S__param_0];
	ld.param.u64 	%rd2, [_Z9vectoraddPiS_S__param_1];
	ld.param.u64 	%rd3, [_Z9vectoraddPiS_S__param_2];
	cvta.to.global.u64 	%rd4, %rd1;
	cvta.to.global.u64 	%rd5, %rd3;
	cvta.to.global.u64 	%rd6, %rd2;
	mov.u32 	%r1, %tid.x;
	mov.u32 	%r2, %ctaid.x;
	mov.u32 	%r3, %ntid.x;
	mad.lo.s32 	%r4, %r2, %r3, %r1;
	mul.wide.s32 	%rd7, %r4, 4;
	add.s64 	%rd8, %rd6, %rd7;
	ld.global.u32 	%r5, [%rd8];
	add.s64 	%rd9, %rd5, %rd7;
	ld.global.u32 	%r6, [%rd9];
	add.s32 	%r7, %r6, %r5;
	add.s64 	%rd10, %rd4, %rd7;
	st.global.u32 	[%rd10], %r7;
	ret;

}


// ===== COMPILED SASS (sm_100) =====

	.target	sm_100

	.elftype	@"ET_EXEC"


//--------------------- .note.nv.tkinfo           --------------------------
	.section	.note.nv.tkinfo,"",@"SHT_NOTE"
	.sectionflags	@"SHF_NOTE_NV_TKINFO"
	.tkinfo
        /*0018*/ 	.word	0x00000002
        /*0030*/ 	.string	""
        /*0030*/ 	.string	"ptxas"
        /*0030*/ 	.string	"Cuda compilation tools, release 13.0, V13.0.88"
        /*0030*/ 	.string	"Build cuda_13.0.r13.0/compiler.36424714_0"
        /*0030*/ 	.string	"-arch sm_100 -m 64 "



//--------------------- .note.nv.cuinfo           --------------------------
	.section	.note.nv.cuinfo,"",@"SHT_NOTE"
	.sectionflags	@"SHF_NOTE_NV_CUINFO"
        /*0018*/ 	.short	0x0002
        /*001a*/ 	.short	0x0064
        /*001c*/ 	.short	0x0082
	.zero		2


//--------------------- .nv.info                  --------------------------
	.section	.nv.info,"",@"SHT_CUDA_INFO"
	.align	4


	//----- nvinfo : EIATTR_REGCOUNT
	.align		4
        /*0000*/ 	.byte	0x04, 0x2f
        /*0002*/ 	.short	(.L_1 - .L_0)
	.align		4
.L_0:
        /*0004*/ 	.word	index@(_Z9vectoraddPiS_S_)
        /*0008*/ 	.word	0x0000000c


	//----- nvinfo : EIATTR_FRAME_SIZE
	.align		4
.L_1:
        /*000c*/ 	.byte	0x04, 0x11
        /*000e*/ 	.short	(.L_3 - .L_2)
	.align		4
.L_2:
        /*0010*/ 	.word	index@(_Z9vectoraddPiS_S_)
        /*0014*/ 	.word	0x00000000


	//----- nvinfo : EIATTR_MIN_STACK_SIZE
	.align		4
.L_3:
        /*0018*/ 	.byte	0x04, 0x12
        /*001a*/ 	.short	(.L_5 - .L_4)
	.align		4
.L_4:
        /*001c*/ 	.word	index@(_Z9vectoraddPiS_S_)
        /*0020*/ 	.word	0x00000000
.L_5:


//--------------------- .nv.compat                --------------------------
	.section	.nv.compat,"",@"SHT_CUDA_COMPAT_INFO"
	.align	4
        /*0000*/ 	.byte	0x02, 0x09, 0x00, 0x00, 0x02, 0x02, 0x01, 0x00, 0x02, 0x05, 0x05, 0x00, 0x03, 0x07, 0x01, 0x01
        /*0010*/ 	.byte	0x02, 0x03, 0x00, 0x00, 0x02, 0x06, 0x01, 0x00, 0x04, 0x0b, 0x08, 0x00, 0x09, 0x00, 0x00, 0x00
        /*0020*/ 	.byte	0x00, 0x00, 0x00, 0x00


//--------------------- .nv.info._Z9vectoraddPiS_S_ --------------------------
	.section	.nv.info._Z9vectoraddPiS_S_,"",@"SHT_CUDA_INFO"
	.sectionflags	@""
	.align	4


	//----- nvinfo : EIATTR_CUDA_API_VERSION
	.align		4
        /*0000*/ 	.byte	0x04, 0x37
        /*0002*/ 	.short	(.L_7 - .L_6)
.L_6:
        /*0004*/ 	.word	0x00000082


	//----- nvinfo : EIATTR_KPARAM_INFO
	.align		4
.L_7:
        /*0008*/ 	.byte	0x04, 0x17
        /*000a*/ 	.short	(.L_9 - .L_8)
.L_8:
        /*000c*/ 	.word	0x00000000
        /*0010*/ 	.short	0x0002
        /*0012*/ 	.short	0x0010
        /*0014*/ 	.byte	0x00, 0xf5, 0x21, 0x00


	//----- nvinfo : EIATTR_KPARAM_INFO
	.align		4
.L_9:
        /*0018*/ 	.byte	0x04, 0x17
        /*001a*/ 	.short	(.L_11 - .L_10)
.L_10:
        /*001c*/ 	.word	0x00000000
        /*0020*/ 	.short	0x0001
        /*0022*/ 	.short	0x0008
        /*0024*/ 	.byte	0x00, 0xf5, 0x21, 0x00


	//----- nvinfo : EIATTR_KPARAM_INFO
	.align		4
.L_11:
        /*0028*/ 	.byte	0x04, 0x17
        /*002a*/ 	.short	(.L_13 - .L_12)
.L_12:
        /*002c*/ 	.word	0x00000000
        /*0030*/ 	.short	0x0000
        /*0032*/ 	.short	0x0000
        /*0034*/ 	.byte	0x00, 0xf5, 0x21, 0x00


	//----- nvinfo : EIATTR_SPARSE_MMA_MASK
	.align		4
.L_13:
        /*0038*/ 	.byte	0x03, 0x50
        /*003a*/ 	.short	0x0000


	//----- nvinfo : EIATTR_MAXREG_COUNT
	.align		4
        /*003c*/ 	.byte	0x03, 0x1b
        /*003e*/ 	.short	0x00ff


	//----- nvinfo : EIATTR_MERCURY_ISA_VERSION
	.align		4
        /*0040*/ 	.byte	0x03, 0x5f
        /*0042*/ 	.short	0x0101


	//----- nvinfo : EIATTR_VRC_CTA_INIT_COUNT
	.align		4
        /*0044*/ 	.byte	0x02, 0x4a
	.zero		1
	.zero		1


	//----- nvinfo : EIATTR_EXIT_INSTR_OFFSETS
	.align		4
        /*0048*/ 	.byte	0x04, 0x1c
        /*004a*/ 	.short	(.L_15 - .L_14)


	//   ....[0]....
.L_14:
        /*004c*/ 	.word	0x00000100


	//----- nvinfo : EIATTR_CBANK_PARAM_SIZE
	.align		4
.L_15:
        /*0050*/ 	.byte	0x03, 0x19
        /*0052*/ 	.short	0x0018


	//----- nvinfo : EIATTR_PARAM_CBANK
	.align		4
        /*0054*/ 	.byte	0x04, 0x0a
        /*0056*/ 	.short	(.L_17 - .L_16)
	.align		4
.L_16:
        /*0058*/ 	.word	index@(.nv.constant0._Z9vectoraddPiS_S_)
        /*005c*/ 	.short	0x0380
        /*005e*/ 	.short	0x0018


	//----- nvinfo : EIATTR_SW_WAR
	.align		4
.L_17:
        /*0060*/ 	.byte	0x04, 0x36
        /*0062*/ 	.short	(.L_19 - .L_18)
.L_18:
        /*0064*/ 	.word	0x00000008
.L_19:


//--------------------- .nv.callgraph             --------------------------
	.section	.nv.callgraph,"",@"SHT_CUDA_CALLGRAPH"
	.align	4
	.sectionentsize	8
	.align		4
        /*0000*/ 	.word	0x00000000
	.align		4
        /*0004*/ 	.word	0xffffffff
	.align		4
        /*0008*/ 	.word	0x00000000
	.align		4
        /*000c*/ 	.word	0xfffffffe
	.align		4
        /*0010*/ 	.word	0x00000000
	.align		4
        /*0014*/ 	.word	0xfffffffd
	.align		4
        /*0018*/ 	.word	0x00000000
	.align		4
        /*001c*/ 	.word	0xfffffffc


//--------------------- .text._Z9vectoraddPiS_S_  --------------------------
	.section	.text._Z9vectoraddPiS_S_,"ax",@progbits
	.align	128
        .global         _Z9vectoraddPiS_S_
        .type           _Z9vectoraddPiS_S_,@function
        .size           _Z9vectoraddPiS_S_,(.L_x_1 - _Z9vectoraddPiS_S_)
        .other          _Z9vectoraddPiS_S_,@"STO_CUDA_ENTRY STV_DEFAULT"
_Z9vectoraddPiS_S_:
.text._Z9vectoraddPiS_S_:
[----:B------:R-:W-:Y:S01]  /*0000*/  LDC R1, c[0x0][0x37c] ;  /* 0x0000df00ff017b82 */ /* 0x000fe20000000800 */
[----:B------:R-:W0:Y:S07]  /*0010*/  S2R R9, SR_TID.X ;  /* 0x0000000000097919 */ /* 0x000e2e0000002100 */
[----:B------:R-:W0:Y:S01]  /*0020*/  S2UR UR6, SR_CTAID.X ;  /* 0x00000000000679c3 */ /* 0x000e220000002500 */
[----:B------:R-:W1:Y:S07]  /*0030*/  LDCU.64 UR4, c[0x0][0x358] ;  /* 0x00006b00ff0477ac */ /* 0x000e6e0008000a00 */
[----:B------:R-:W0:Y:S08]  /*0040*/  LDC R0, c[0x0][0x360] ;  /* 0x0000d800ff007b82 */ /* 0x000e300000000800 */
[----:B------:R-:W2:Y:S08]  /*0050*/  LDC.64 R2, c[0x0][0x388] ;  /* 0x0000e200ff027b82 */ /* 0x000eb00000000a00 */
[----:B------:R-:W3:Y:S01]  /*0060*/  LDC.64 R4, c[0x0][0x390] ;  /* 0x0000e400ff047b82 */ /* 0x000ee20000000a00 */
[----:B0-----:R-:W-:-:S07]  /*0070*/  IMAD R9, R0, UR6, R9 ;  /* 0x0000000600097c24 */ /* 0x001fce000f8e0209 */
[----:B------:R-:W0:Y:S01]  /*0080*/  LDC.64 R6, c[0x0][0x380] ;  /* 0x0000e000ff067b82 */ /* 0x000e220000000a00 */
[----:B--2---:R-:W-:-:S06]  /*0090*/  IMAD.WIDE R2, R9, 0x4, R2 ;  /* 0x0000000409027825 */ /* 0x004fcc00078e0202 */
[----:B-1----:R-:W2:Y:S01]  /*00a0*/  LDG.E R2, desc[UR4][R2.64] ;  /* 0x0000000402027981 */ /* 0x002ea2000c1e1900 */
[----:B---3--:R-:W-:-:S06]  /*00b0*/  IMAD.WIDE R4, R9, 0x4, R4 ;  /* 0x0000000409047825 */ /* 0x008fcc00078e0204 */
[----:B------:R-:W2:Y:S01]  /*00c0*/  LDG.E R5, desc[UR4][R4.64] ;  /* 0x0000000404057981 */ /* 0x000ea2000c1e1900 */
[----:B0-----:R-:W-:Y:S01]  /*00d0*/  IMAD.WIDE R6, R9, 0x4, R6 ;  /* 0x0000000409067825 */ /* 0x001fe200078e0206 */
[----:B--2---:R-:W-:-:S05]  /*00e0*/  IADD3 R9, PT, PT, R2, R5, RZ ;  /* 0x0000000502097210 */ /* 0x004fca0007ffe0ff */
[----:B------:R-:W-:Y:S01]  /*00f0*/  STG.E desc[UR4][R6.64], R9 ;  /* 0x0000000906007986 */ /* 0x000fe2000c101904 */
[----:B------:R-:W-:Y:S05]  /*0100*/  EXIT ;  /* 0x000000000000794d */ /* 0x000fea0003800000 */
.L_x_0:
[----:B------:R-:W-:-:S00]  /*0110*/  BRA `(.L_x_0) ;  /* 0xfffffffc00fc7947 */ /* 0x000fc0000383ffff */
[----:B------:R-:W-:-:S00]  /*0120*/  NOP ;  /* 0x0000000000007918 */ /* 0x000fc00000000000 */
        /* <DEDUP_REMOVED lines=13> */
.L_x_1:


//--------------------- .nv.shared.reserved.0     --------------------------
	.section	.nv.shared.reserved.0,"aw",@nobits
	.weak		__nv_reservedSMEM_offset_0_alias
	.size		__nv_reservedSMEM_offset_0_alias, 0, 64
	.other		__nv_reservedSMEM_offset_0_alias,@"STO_CUDA_RESERVED_SHARED STV_DEFAULT"
__nv_reservedSMEM_offset_0_alias:
	.zero		0
	.zero		64


//--------------------- .nv.constant0._Z9vectoraddPiS_S_ --------------------------
	.section	.nv.constant0._Z9vectoraddPiS_S_,"a",@progbits
	.sectionflags	@""
	.align	4
.nv.constant0._Z9vectoraddPiS_S_:
	.zero		920


//--------------------- SYMBOLS --------------------------

	.type		.nv.reservedSmem.offset0,@object
	.size		.nv.reservedSmem.offset0,0x4
